//
// Generated by NVIDIA NVVM Compiler
//
// Compiler Build ID: CL-36424714
// Cuda compilation tools, release 13.0, V13.0.88
// Based on NVVM 20.0.0
//

.version 9.0
.target sm_100
.address_size 64

	// .globl	_Z1fRi

.visible .entry _Z1fRi(
	.param .u64 .ptr .align 1 _Z1fRi_param_0
)
{
	.reg .b32 	%r<2>;
	.reg .b64 	%rd<3>;

	ld.param.u64 	%rd1, [_Z1fRi_param_0];
	cvta.to.global.u64 	%rd2, %rd1;
	mov.b32 	%r1, 5;
	st.global.u32 	[%rd2], %r1;
	ret;

}


// ===== COMPILED SASS (sm_100) =====

	.target	sm_100

	.elftype	@"ET_EXEC"


//--------------------- .note.nv.tkinfo           --------------------------
	.section	.note.nv.tkinfo,"",@"SHT_NOTE"
	.sectionflags	@"SHF_NOTE_NV_TKINFO"
	.tkinfo
        /*0018*/ 	.word	0x00000002
        /*0030*/ 	.string	""
        /*0030*/ 	.string	"ptxas"
        /*0030*/ 	.string	"Cuda compilation tools, release 13.0, V13.0.88"
        /*0030*/ 	.string	"Build cuda_13.0.r13.0/compiler.36424714_0"
        /*0030*/ 	.string	"-arch sm_100 -m 64 "



//--------------------- .note.nv.cuinfo           --------------------------
	.section	.note.nv.cuinfo,"",@"SHT_NOTE"
	.sectionflags	@"SHF_NOTE_NV_CUINFO"
        /*0018*/ 	.short	0x0002
        /*001a*/ 	.short	0x0064
        /*001c*/ 	.short	0x0082
	.zero		2


//--------------------- .nv.info                  --------------------------
	.section	.nv.info,"",@"SHT_CUDA_INFO"
	.align	4


	//----- nvinfo : EIATTR_REGCOUNT
	.align		4
        /*0000*/ 	.byte	0x04, 0x2f
        /*0002*/ 	.short	(.L_1 - .L_0)
	.align		4
.L_0:
        /*0004*/ 	.word	index@(_Z1fRi)
        /*0008*/ 	.word	0x00000008


	//----- nvinfo : EIATTR_FRAME_SIZE
	.align		4
.L_1:
        /*000c*/ 	.byte	0x04, 0x11
        /*000e*/ 	.short	(.L_3 - .L_2)
	.align		4
.L_2:
        /*0010*/ 	.word	index@(_Z1fRi)
        /*0014*/ 	.word	0x00000000


	//----- nvinfo : EIATTR_MIN_STACK_SIZE
	.align		4
.L_3:
        /*0018*/ 	.byte	0x04, 0x12
        /*001a*/ 	.short	(.L_5 - .L_4)
	.align		4
.L_4:
        /*001c*/ 	.word	index@(_Z1fRi)
        /*0020*/ 	.word	0x00000000
.L_5:


//--------------------- .nv.compat                --------------------------
	.section	.nv.compat,"",@"SHT_CUDA_COMPAT_INFO"
	.align	4
        /*0000*/ 	.byte	0x02, 0x09, 0x00, 0x00, 0x02, 0x02, 0x01, 0x00, 0x02, 0x05, 0x05, 0x00, 0x03, 0x07, 0x01, 0x01
        /*0010*/ 	.byte	0x02, 0x03, 0x00, 0x00, 0x02, 0x06, 0x01, 0x00, 0x04, 0x0b, 0x08, 0x00, 0x09, 0x00, 0x00, 0x00
        /*0020*/ 	.byte	0x00, 0x00, 0x00, 0x00


//--------------------- .nv.info._Z1fRi           --------------------------
	.section	.nv.info._Z1fRi,"",@"SHT_CUDA_INFO"
	.sectionflags	@""
	.align	4


	//----- nvinfo : EIATTR_CUDA_API_VERSION
	.align		4
        /*0000*/ 	.byte	0x04, 0x37
        /*0002*/ 	.short	(.L_7 - .L_6)
.L_6:
        /*0004*/ 	.word	0x00000082


	//----- nvinfo : EIATTR_KPARAM_INFO
	.align		4
.L_7:
        /*0008*/ 	.byte	0x04, 0x17
        /*000a*/ 	.short	(.L_9 - .L_8)
.L_8:
        /*000c*/ 	.word	0x00000000
        /*0010*/ 	.short	0x0000
        /*0012*/ 	.short	0x0000
        /*0014*/ 	.byte	0x00, 0xf5, 0x21, 0x00


	//----- nvinfo : EIATTR_SPARSE_MMA_MASK
	.align		4
.L_9:
        /*0018*/ 	.byte	0x03, 0x50
        /*001a*/ 	.short	0x0000


	//----- nvinfo : EIATTR_MAXREG_COUNT
	.align		4
        /*001c*/ 	.byte	0x03, 0x1b
        /*001e*/ 	.short	0x00ff


	//----- nvinfo : EIATTR_MERCURY_ISA_VERSION
	.align		4
        /*0020*/ 	.byte	0x03, 0x5f
        /*0022*/ 	.short	0x0101


	//----- nvinfo : EIATTR_VRC_CTA_INIT_COUNT
	.align		4
        /*0024*/ 	.byte	0x02, 0x4a
	.zero		1
	.zero		1


	//----- nvinfo : EIATTR_EXIT_INSTR_OFFSETS
	.align		4
        /*0028*/ 	.byte	0x04, 0x1c
        /*002a*/ 	.short	(.L_11 - .L_10)


	//   ....[0]....
.L_10:
        /*002c*/ 	.word	0x00000050


	//----- nvinfo : EIATTR_CBANK_PARAM_SIZE
	.align		4
.L_11:
        /*0030*/ 	.byte	0x03, 0x19
        /*0032*/ 	.short	0x0008


	//----- nvinfo : EIATTR_PARAM_CBANK
	.align		4
        /*0034*/ 	.byte	0x04, 0x0a
        /*0036*/ 	.short	(.L_13 - .L_12)
	.align		4
.L_12:
        /*0038*/ 	.word	index@(.nv.constant0._Z1fRi)
        /*003c*/ 	.short	0x0380
        /*003e*/ 	.short	0x0008


	//----- nvinfo : EIATTR_SW_WAR
	.align		4
.L_13:
        /*0040*/ 	.byte	0x04, 0x36
        /*0042*/ 	.short	(.L_15 - .L_14)
.L_14:
        /*0044*/ 	.word	0x00000008
.L_15:


//--------------------- .nv.callgraph             --------------------------
	.section	.nv.callgraph,"",@"SHT_CUDA_CALLGRAPH"
	.align	4
	.sectionentsize	8
	.align		4
        /*0000*/ 	.word	0x00000000
	.align		4
        /*0004*/ 	.word	0xffffffff
	.align		4
        /*0008*/ 	.word	0x00000000
	.align		4
        /*000c*/ 	.word	0xfffffffe
	.align		4
        /*0010*/ 	.word	0x00000000
	.align		4
        /*0014*/ 	.word	0xfffffffd
	.align		4
        /*0018*/ 	.word	0x00000000
	.align		4
        /*001c*/ 	.word	0xfffffffc


//--------------------- .text._Z1fRi              --------------------------
	.section	.text._Z1fRi,"ax",@progbits
	.align	128
        .global         _Z1fRi
        .type           _Z1fRi,@function
        .size           _Z1fRi,(.L_x_1 - _Z1fRi)
        .other          _Z1fRi,@"STO_CUDA_ENTRY STV_DEFAULT"
_Z1fRi:
.text._Z1fRi:
[----:B------:R-:W-:Y:S08]  /*0000*/  LDC R1, c[0x0][0x37c] ;  /* 0x0000df00ff017b82 */ /* 0x000ff00000000800 */
[----:B------:R-:W0:Y:S01]  /*0010*/  LDC.64 R2, c[0x0][0x380] ;  /* 0x0000e000ff027b82 */ /* 0x000e220000000a00 */
[----:B------:R-:W0:Y:S01]  /*0020*/  LDCU.64 UR4, c[0x0][0x358] ;  /* 0x00006b00ff0477ac */ /* 0x000e220008000a00 */
[----:B------:R-:W-:-:S05]  /*0030*/  HFMA2 R5, -RZ, RZ, 0, 2.98023223876953125e-07 ;  /* 0x00000005ff057431 */ /* 0x000fca00000001ff */
[----:B0-----:R-:W-:Y:S01]  /*0040*/  STG.E desc[UR4][R2.64], R5 ;  /* 0x0000000502007986 */ /* 0x001fe2000c101904 */
[----:B------:R-:W-:Y:S05]  /*0050*/  EXIT ;  /* 0x000000000000794d */ /* 0x000fea0003800000 */
.L_x_0:
[----:B------:R-:W-:-:S00]  /*0060*/  BRA `(.L_x_0) ;  /* 0xfffffffc00fc7947 */ /* 0x000fc0000383ffff */
[----:B------:R-:W-:-:S00]  /*0070*/  NOP ;  /* 0x0000000000007918 */ /* 0x000fc00000000000 */
        /* <DEDUP_REMOVED lines=8> */
.L_x_1:


//--------------------- .nv.shared.reserved.0     --------------------------
	.section	.nv.shared.reserved.0,"aw",@nobits
	.weak		__nv_reservedSMEM_offset_0_alias
	.size		__nv_reservedSMEM_offset_0_alias, 0, 64
	.other		__nv_reservedSMEM_offset_0_alias,@"STO_CUDA_RESERVED_SHARED STV_DEFAULT"
__nv_reservedSMEM_offset_0_alias:
	.zero		0
	.zero		64


//--------------------- .nv.constant0._Z1fRi      --------------------------
	.section	.nv.constant0._Z1fRi,"a",@progbits
	.sectionflags	@""
	.align	4
.nv.constant0._Z1fRi:
	.zero		904


//--------------------- SYMBOLS --------------------------

	.type		.nv.reservedSmem.offset0,@object
	.size		.nv.reservedSmem.offset0,0x4
